//
// Generated by NVIDIA NVVM Compiler
//
// Compiler Build ID: CL-36424714
// Cuda compilation tools, release 13.0, V13.0.88
// Based on NVVM 20.0.0
//

.version 9.0
.target sm_100
.address_size 64

	// .globl	_Z21matrixMultiplyElementPiS_S_

.visible .entry _Z21matrixMultiplyElementPiS_S_(
	.param .u64 .ptr .align 1 _Z21matrixMultiplyElementPiS_S__param_0,
	.param .u64 .ptr .align 1 _Z21matrixMultiplyElementPiS_S__param_1,
	.param .u64 .ptr .align 1 _Z21matrixMultiplyElementPiS_S__param_2
)
{
	.reg .b32 	%r<23>;
	.reg .b64 	%rd<13>;

	ld.param.u64 	%rd1, [_Z21matrixMultiplyElementPiS_S__param_0];
	ld.param.u64 	%rd2, [_Z21matrixMultiplyElementPiS_S__param_1];
	ld.param.u64 	%rd3, [_Z21matrixMultiplyElementPiS_S__param_2];
	mov.u32 	%r1, %ctaid.y;
	mov.u32 	%r2, %ntid.y;
	mov.u32 	%r3, %tid.y;
	mad.lo.s32 	%r4, %r1, %r2, %r3;
	mov.u32 	%r5, %ctaid.x;
	mov.u32 	%r6, %ntid.x;
	mov.u32 	%r7, %tid.x;
	mad.lo.s32 	%r8, %r5, %r6, %r7;
	shl.b32 	%r9, %r4, 2;
	cvta.to.global.u64 	%rd4, %rd1;
	cvta.to.global.u64 	%rd5, %rd2;
	mul.wide.u32 	%rd6, %r9, 4;
	add.s64 	%rd7, %rd4, %rd6;
	ld.global.u32 	%r10, [%rd7];
	mul.wide.s32 	%rd8, %r8, 4;
	add.s64 	%rd9, %rd5, %rd8;
	ld.global.u32 	%r11, [%rd9];
	mul.lo.s32 	%r12, %r11, %r10;
	ld.global.u32 	%r13, [%rd7+4];
	ld.global.u32 	%r14, [%rd9+16];
	mad.lo.s32 	%r15, %r14, %r13, %r12;
	ld.global.u32 	%r16, [%rd7+8];
	ld.global.u32 	%r17, [%rd9+32];
	mad.lo.s32 	%r18, %r17, %r16, %r15;
	ld.global.u32 	%r19, [%rd7+12];
	ld.global.u32 	%r20, [%rd9+48];
	mad.lo.s32 	%r21, %r20, %r19, %r18;
	cvta.to.global.u64 	%rd10, %rd3;
	add.s32 	%r22, %r9, %r8;
	mul.wide.s32 	%rd11, %r22, 4;
	add.s64 	%rd12, %rd10, %rd11;
	st.global.u32 	[%rd12], %r21;
	ret;

}


// ===== COMPILED SASS (sm_100) =====

	.target	sm_100

	.elftype	@"ET_EXEC"


//--------------------- .note.nv.tkinfo           --------------------------
	.section	.note.nv.tkinfo,"",@"SHT_NOTE"
	.sectionflags	@"SHF_NOTE_NV_TKINFO"
	.tkinfo
        /*0018*/ 	.word	0x00000002
        /*0030*/ 	.string	""
        /*0030*/ 	.string	"ptxas"
        /*0030*/ 	.string	"Cuda compilation tools, release 13.0, V13.0.88"
        /*0030*/ 	.string	"Build cuda_13.0.r13.0/compiler.36424714_0"
        /*0030*/ 	.string	"-arch sm_100 -m 64 "



//--------------------- .note.nv.cuinfo           --------------------------
	.section	.note.nv.cuinfo,"",@"SHT_NOTE"
	.sectionflags	@"SHF_NOTE_NV_CUINFO"
        /*0018*/ 	.short	0x0002
        /*001a*/ 	.short	0x0064
        /*001c*/ 	.short	0x0082
	.zero		2


//--------------------- .nv.info                  --------------------------
	.section	.nv.info,"",@"SHT_CUDA_INFO"
	.align	4


	//----- nvinfo : EIATTR_REGCOUNT
	.align		4
        /*0000*/ 	.byte	0x04, 0x2f
        /*0002*/ 	.short	(.L_1 - .L_0)
	.align		4
.L_0:
        /*0004*/ 	.word	index@(_Z21matrixMultiplyElementPiS_S_)
        /*0008*/ 	.word	0x00000014


	//----- nvinfo : EIATTR_FRAME_SIZE
	.align		4
.L_1:
        /*000c*/ 	.byte	0x04, 0x11
        /*000e*/ 	.short	(.L_3 - .L_2)
	.align		4
.L_2:
        /*0010*/ 	.word	index@(_Z21matrixMultiplyElementPiS_S_)
        /*0014*/ 	.word	0x00000000


	//----- nvinfo : EIATTR_MIN_STACK_SIZE
	.align		4
.L_3:
        /*0018*/ 	.byte	0x04, 0x12
        /*001a*/ 	.short	(.L_5 - .L_4)
	.align		4
.L_4:
        /*001c*/ 	.word	index@(_Z21matrixMultiplyElementPiS_S_)
        /*0020*/ 	.word	0x00000000
.L_5:


//--------------------- .nv.compat                --------------------------
	.section	.nv.compat,"",@"SHT_CUDA_COMPAT_INFO"
	.align	4
        /*0000*/ 	.byte	0x02, 0x09, 0x00, 0x00, 0x02, 0x02, 0x01, 0x00, 0x02, 0x05, 0x05, 0x00, 0x03, 0x07, 0x01, 0x01
        /*0010*/ 	.byte	0x02, 0x03, 0x00, 0x00, 0x02, 0x06, 0x01, 0x00, 0x04, 0x0b, 0x08, 0x00, 0x09, 0x00, 0x00, 0x00
        /*0020*/ 	.byte	0x00, 0x00, 0x00, 0x00


//--------------------- .nv.info._Z21matrixMultiplyElementPiS_S_ --------------------------
	.section	.nv.info._Z21matrixMultiplyElementPiS_S_,"",@"SHT_CUDA_INFO"
	.sectionflags	@""
	.align	4


	//----- nvinfo : EIATTR_CUDA_API_VERSION
	.align		4
        /*0000*/ 	.byte	0x04, 0x37
        /*0002*/ 	.short	(.L_7 - .L_6)
.L_6:
        /*0004*/ 	.word	0x00000082


	//----- nvinfo : EIATTR_KPARAM_INFO
	.align		4
.L_7:
        /*0008*/ 	.byte	0x04, 0x17
        /*000a*/ 	.short	(.L_9 - .L_8)
.L_8:
        /*000c*/ 	.word	0x00000000
        /*0010*/ 	.short	0x0002
        /*0012*/ 	.short	0x0010
        /*0014*/ 	.byte	0x00, 0xf5, 0x21, 0x00


	//----- nvinfo : EIATTR_KPARAM_INFO
	.align		4
.L_9:
        /*0018*/ 	.byte	0x04, 0x17
        /*001a*/ 	.short	(.L_11 - .L_10)
.L_10:
        /*001c*/ 	.word	0x00000000
        /*0020*/ 	.short	0x0001
        /*0022*/ 	.short	0x0008
        /*0024*/ 	.byte	0x00, 0xf5, 0x21, 0x00


	//----- nvinfo : EIATTR_KPARAM_INFO
	.align		4
.L_11:
        /*0028*/ 	.byte	0x04, 0x17
        /*002a*/ 	.short	(.L_13 - .L_12)
.L_12:
        /*002c*/ 	.word	0x00000000
        /*0030*/ 	.short	0x0000
        /*0032*/ 	.short	0x0000
        /*0034*/ 	.byte	0x00, 0xf5, 0x21, 0x00


	//----- nvinfo : EIATTR_SPARSE_MMA_MASK
	.align		4
.L_13:
        /*0038*/ 	.byte	0x03, 0x50
        /*003a*/ 	.short	0x0000


	//----- nvinfo : EIATTR_MAXREG_COUNT
	.align		4
        /*003c*/ 	.byte	0x03, 0x1b
        /*003e*/ 	.short	0x00ff


	//----- nvinfo : EIATTR_MERCURY_ISA_VERSION
	.align		4
        /*0040*/ 	.byte	0x03, 0x5f
        /*0042*/ 	.short	0x0101


	//----- nvinfo : EIATTR_VRC_CTA_INIT_COUNT
	.align		4
        /*0044*/ 	.byte	0x02, 0x4a
	.zero		1
	.zero		1


	//----- nvinfo : EIATTR_EXIT_INSTR_OFFSETS
	.align		4
        /*0048*/ 	.byte	0x04, 0x1c
        /*004a*/ 	.short	(.L_15 - .L_14)


	//   ....[0]....
.L_14:
        /*004c*/ 	.word	0x000001f0


	//----- nvinfo : EIATTR_CBANK_PARAM_SIZE
	.align		4
.L_15:
        /*0050*/ 	.byte	0x03, 0x19
        /*0052*/ 	.short	0x0018


	//----- nvinfo : EIATTR_PARAM_CBANK
	.align		4
        /*0054*/ 	.byte	0x04, 0x0a
        /*0056*/ 	.short	(.L_17 - .L_16)
	.align		4
.L_16:
        /*0058*/ 	.word	index@(.nv.constant0._Z21matrixMultiplyElementPiS_S_)
        /*005c*/ 	.short	0x0380
        /*005e*/ 	.short	0x0018


	//----- nvinfo : EIATTR_SW_WAR
	.align		4
.L_17:
        /*0060*/ 	.byte	0x04, 0x36
        /*0062*/ 	.short	(.L_19 - .L_18)
.L_18:
        /*0064*/ 	.word	0x00000008
.L_19:


//--------------------- .nv.callgraph             --------------------------
	.section	.nv.callgraph,"",@"SHT_CUDA_CALLGRAPH"
	.align	4
	.sectionentsize	8
	.align		4
        /*0000*/ 	.word	0x00000000
	.align		4
        /*0004*/ 	.word	0xffffffff
	.align		4
        /*0008*/ 	.word	0x00000000
	.align		4
        /*000c*/ 	.word	0xfffffffe
	.align		4
        /*0010*/ 	.word	0x00000000
	.align		4
        /*0014*/ 	.word	0xfffffffd
	.align		4
        /*0018*/ 	.word	0x00000000
	.align		4
        /*001c*/ 	.word	0xfffffffc


//--------------------- .text._Z21matrixMultiplyElementPiS_S_ --------------------------
	.section	.text._Z21matrixMultiplyElementPiS_S_,"ax",@progbits
	.align	128
        .global         _Z21matrixMultiplyElementPiS_S_
        .type           _Z21matrixMultiplyElementPiS_S_,@function
        .size           _Z21matrixMultiplyElementPiS_S_,(.L_x_1 - _Z21matrixMultiplyElementPiS_S_)
        .other          _Z21matrixMultiplyElementPiS_S_,@"STO_CUDA_ENTRY STV_DEFAULT"
_Z21matrixMultiplyElementPiS_S_:
.text._Z21matrixMultiplyElementPiS_S_:
[----:B------:R-:W-:Y:S01]  /*0000*/  LDC R1, c[0x0][0x37c] ;  /* 0x0000df00ff017b82 */ /* 0x000fe20000000800 */
[----:B------:R-:W0:Y:S07]  /*0010*/  S2R R3, SR_TID.Y ;  /* 0x0000000000037919 */ /* 0x000e2e0000002200 */
[----:B------:R-:W0:Y:S01]  /*0020*/  S2UR UR6, SR_CTAID.Y ;  /* 0x00000000000679c3 */ /* 0x000e220000002600 */
[----:B------:R-:W1:Y:S01]  /*0030*/  LDCU.64 UR4, c[0x0][0x358] ;  /* 0x00006b00ff0477ac */ /* 0x000e620008000a00 */
[----:B------:R-:W2:Y:S06]  /*0040*/  S2R R2, SR_TID.X ;  /* 0x0000000000027919 */ /* 0x000eac0000002100 */
[----:B------:R-:W0:Y:S08]  /*0050*/  LDC R0, c[0x0][0x364] ;  /* 0x0000d900ff007b82 */ /* 0x000e300000000800 */
[----:B------:R-:W2:Y:S08]  /*0060*/  S2UR UR7, SR_CTAID.X ;  /* 0x00000000000779c3 */ /* 0x000eb00000002500 */
[----:B------:R-:W2:Y:S08]  /*0070*/  LDC R9, c[0x0][0x360] ;  /* 0x0000d800ff097b82 */ /* 0x000eb00000000800 */
[----:B------:R-:W3:Y:S01]  /*0080*/  LDC.64 R4, c[0x0][0x380] ;  /* 0x0000e000ff047b82 */ /* 0x000ee20000000a00 */
[----:B0-----:R-:W-:-:S05]  /*0090*/  IMAD R0, R0, UR6, R3 ;  /* 0x0000000600007c24 */ /* 0x001fca000f8e0203 */
[----:B------:R-:W-:Y:S02]  /*00a0*/  SHF.L.U32 R0, R0, 0x2, RZ ;  /* 0x0000000200007819 */ /* 0x000fe400000006ff */
[----:B------:R-:W0:Y:S01]  /*00b0*/  LDC.64 R6, c[0x0][0x388] ;  /* 0x0000e200ff067b82 */ /* 0x000e220000000a00 */
[----:B--2---:R-:W-:-:S07]  /*00c0*/  IMAD R9, R9, UR7, R2 ;  /* 0x0000000709097c24 */ /* 0x004fce000f8e0202 */
[----:B------:R-:W2:Y:S01]  /*00d0*/  LDC.64 R2, c[0x0][0x390] ;  /* 0x0000e400ff027b82 */ /* 0x000ea20000000a00 */
[----:B---3--:R-:W-:-:S05]  /*00e0*/  IMAD.WIDE.U32 R4, R0, 0x4, R4 ;  /* 0x0000000400047825 */ /* 0x008fca00078e0004 */
[----:B-1----:R-:W3:Y:S01]  /*00f0*/  LDG.E R8, desc[UR4][R4.64] ;  /* 0x0000000404087981 */ /* 0x002ee2000c1e1900 */
[----:B0-----:R-:W-:-:S03]  /*0100*/  IMAD.WIDE R6, R9, 0x4, R6 ;  /* 0x0000000409067825 */ /* 0x001fc600078e0206 */
[----:B------:R-:W4:Y:S04]  /*0110*/  LDG.E R13, desc[UR4][R4.64+0x4] ;  /* 0x00000404040d7981 */ /* 0x000f28000c1e1900 */
[----:B------:R-:W3:Y:S04]  /*0120*/  LDG.E R11, desc[UR4][R6.64] ;  /* 0x00000004060b7981 */ /* 0x000ee8000c1e1900 */
[----:B------:R-:W4:Y:S04]  /*0130*/  LDG.E R10, desc[UR4][R6.64+0x10] ;  /* 0x00001004060a7981 */ /* 0x000f28000c1e1900 */
[----:B------:R-:W5:Y:S04]  /*0140*/  LDG.E R15, desc[UR4][R4.64+0x8] ;  /* 0x00000804040f7981 */ /* 0x000f68000c1e1900 */
[----:B------:R-:W5:Y:S04]  /*0150*/  LDG.E R12, desc[UR4][R6.64+0x20] ;  /* 0x00002004060c7981 */ /* 0x000f68000c1e1900 */
[----:B------:R-:W5:Y:S04]  /*0160*/  LDG.E R17, desc[UR4][R4.64+0xc] ;  /* 0x00000c0404117981 */ /* 0x000f68000c1e1900 */
[----:B------:R-:W5:Y:S01]  /*0170*/  LDG.E R14, desc[UR4][R6.64+0x30] ;  /* 0x00003004060e7981 */ /* 0x000f62000c1e1900 */
[----:B------:R-:W-:-:S05]  /*0180*/  IADD3 R9, PT, PT, R9, R0, RZ ;  /* 0x0000000009097210 */ /* 0x000fca0007ffe0ff */
[----:B--2---:R-:W-:-:S04]  /*0190*/  IMAD.WIDE R2, R9, 0x4, R2 ;  /* 0x0000000409027825 */ /* 0x004fc800078e0202 */
[----:B---3--:R-:W-:-:S04]  /*01a0*/  IMAD R8, R8, R11, RZ ;  /* 0x0000000b08087224 */ /* 0x008fc800078e02ff */
[----:B----4-:R-:W-:-:S04]  /*01b0*/  IMAD R8, R13, R10, R8 ;  /* 0x0000000a0d087224 */ /* 0x010fc800078e0208 */
[----:B-----5:R-:W-:-:S04]  /*01c0*/  IMAD R8, R15, R12, R8 ;  /* 0x0000000c0f087224 */ /* 0x020fc800078e0208 */
[----:B------:R-:W-:-:S05]  /*01d0*/  IMAD R17, R17, R14, R8 ;  /* 0x0000000e11117224 */ /* 0x000fca00078e0208 */
[----:B------:R-:W-:Y:S01]  /*01e0*/  STG.E desc[UR4][R2.64], R17 ;  /* 0x0000001102007986 */ /* 0x000fe2000c101904 */
[----:B------:R-:W-:Y:S05]  /*01f0*/  EXIT ;  /* 0x000000000000794d */ /* 0x000fea0003800000 */
.L_x_0:
[----:B------:R-:W-:-:S00]  /*0200*/  BRA `(.L_x_0) ;  /* 0xfffffffc00fc7947 */ /* 0x000fc0000383ffff */
[----:B------:R-:W-:-:S00]  /*0210*/  NOP ;  /* 0x0000000000007918 */ /* 0x000fc00000000000 */
        /* <DEDUP_REMOVED lines=14> */
.L_x_1:


//--------------------- .nv.shared.reserved.0     --------------------------
	.section	.nv.shared.reserved.0,"aw",@nobits
	.weak		__nv_reservedSMEM_offset_0_alias
	.size		__nv_reservedSMEM_offset_0_alias, 0, 64
	.other		__nv_reservedSMEM_offset_0_alias,@"STO_CUDA_RESERVED_SHARED STV_DEFAULT"
__nv_reservedSMEM_offset_0_alias:
	.zero		0
	.zero		64


//--------------------- .nv.constant0._Z21matrixMultiplyElementPiS_S_ --------------------------
	.section	.nv.constant0._Z21matrixMultiplyElementPiS_S_,"a",@progbits
	.sectionflags	@""
	.align	4
.nv.constant0._Z21matrixMultiplyElementPiS_S_:
	.zero		920


//--------------------- SYMBOLS --------------------------

	.type		.nv.reservedSmem.offset0,@object
	.size		.nv.reservedSmem.offset0,0x4
